//
// Generated by NVIDIA NVVM Compiler
//
// Compiler Build ID: CL-36424714
// Cuda compilation tools, release 13.0, V13.0.88
// Based on NVVM 20.0.0
//

.version 9.0
.target sm_100
.address_size 64

.extern .shared .align 16 .b8 shared[];

.entry _Z17transfer64_sharedPKmPm4int2j(
	.param .u64 .ptr .align 1 _Z17transfer64_sharedPKmPm4int2j_param_0,
	.param .u64 .ptr .align 1 _Z17transfer64_sharedPKmPm4int2j_param_1,
	.param .align 8 .b8 _Z17transfer64_sharedPKmPm4int2j_param_2[8],
	.param .u32 _Z17transfer64_sharedPKmPm4int2j_param_3
)
{
	.reg .pred 	%p<2>;
	.reg .b32 	%r<70>;
	.reg .b64 	%rd<40>;

	ld.param.u64 	%rd1, [_Z17transfer64_sharedPKmPm4int2j_param_1];
	ld.param.v2.u32 	{%r4, %r5}, [_Z17transfer64_sharedPKmPm4int2j_param_2];
	ld.param.u32 	%r6, [_Z17transfer64_sharedPKmPm4int2j_param_3];
	mul.lo.s32 	%r7, %r6, %r6;
	mov.u32 	%r8, %ctaid.x;
	mov.u32 	%r1, %ntid.x;
	mov.u32 	%r2, %tid.x;
	mad.lo.s32 	%r3, %r8, %r1, %r2;
	setp.ge.u32 	%p1, %r3, %r7;
	@%p1 bra 	$L__BB0_2;
	cvta.to.global.u64 	%rd2, %rd1;
	mov.b64 	%rd3, 1;
	st.shared.u64 	[shared], %rd3;
	mov.u32 	%r9, shared;
	shr.u32 	%r10, %r2, 2;
	and.b32  	%r11, %r10, 248;
	add.s32 	%r12, %r9, %r11;
	mov.b64 	%rd4, 3;
	st.shared.u64 	[%r12], %rd4;
	bar.sync 	0;
	cvt.u64.u32 	%rd5, %r3;
	add.s32 	%r13, %r6, -1;
	and.b64  	%rd6, %rd5, 1431655765;
	shr.u64 	%rd7, %rd6, 1;
	or.b64  	%rd8, %rd7, %rd6;
	and.b64  	%rd9, %rd8, 858993459;
	shr.u64 	%rd10, %rd9, 2;
	or.b64  	%rd11, %rd10, %rd9;
	and.b64  	%rd12, %rd11, 252645135;
	shr.u64 	%rd13, %rd12, 4;
	or.b64  	%rd14, %rd13, %rd12;
	shr.u64 	%rd15, %rd14, 8;
	cvt.u32.u64 	%r14, %rd14;
	mov.b64 	%rd16, 255;
	cvt.u32.u64 	%r15, %rd16;
	and.b32  	%r16, %r14, %r15;
	cvt.u32.u64 	%r17, %rd15;
	mov.b64 	%rd17, 65280;
	cvt.u32.u64 	%r18, %rd17;
	and.b32  	%r19, %r17, %r18;
	or.b32  	%r20, %r19, %r16;
	shr.u64 	%rd18, %rd5, 1;
	and.b64  	%rd19, %rd18, 1145324612;
	and.b64  	%rd20, %rd5, 572662306;
	or.b64  	%rd21, %rd19, %rd20;
	shr.u64 	%rd22, %rd21, 1;
	shr.u64 	%rd23, %rd21, 3;
	or.b64  	%rd24, %rd22, %rd23;
	and.b64  	%rd25, %rd24, 252645135;
	shr.u64 	%rd26, %rd25, 4;
	or.b64  	%rd27, %rd26, %rd25;
	shr.u64 	%rd28, %rd27, 8;
	cvt.u32.u64 	%r21, %rd27;
	and.b32  	%r22, %r21, %r15;
	cvt.u32.u64 	%r23, %rd28;
	and.b32  	%r24, %r23, %r18;
	or.b32  	%r25, %r24, %r22;
	add.s32 	%r26, %r6, %r4;
	add.s32 	%r27, %r26, %r20;
	add.s32 	%r28, %r6, %r5;
	add.s32 	%r29, %r28, %r25;
	and.b32  	%r30, %r13, 65535;
	and.b32  	%r31, %r30, %r29;
	shl.b32 	%r32, %r31, 8;
	or.b32  	%r33, %r32, %r31;
	and.b32  	%r34, %r33, 16711935;
	shl.b32 	%r35, %r33, 4;
	and.b32  	%r36, %r35, 267390960;
	or.b32  	%r37, %r36, %r34;
	and.b32  	%r38, %r37, 252645135;
	shl.b32 	%r39, %r37, 2;
	and.b32  	%r40, %r39, 1010580540;
	or.b32  	%r41, %r40, %r38;
	shl.b32 	%r42, %r41, 2;
	and.b32  	%r43, %r42, -2004318072;
	shl.b32 	%r44, %r41, 1;
	and.b32  	%r45, %r44, 572662306;
	or.b32  	%r46, %r43, %r45;
	and.b32  	%r47, %r30, %r27;
	shl.b32 	%r48, %r47, 8;
	or.b32  	%r49, %r48, %r47;
	and.b32  	%r50, %r49, 16711935;
	shl.b32 	%r51, %r49, 4;
	and.b32  	%r52, %r51, 267390960;
	or.b32  	%r53, %r52, %r50;
	and.b32  	%r54, %r53, 252645135;
	shl.b32 	%r55, %r53, 2;
	and.b32  	%r56, %r55, 1010580540;
	or.b32  	%r57, %r56, %r54;
	and.b32  	%r58, %r57, 286331153;
	shl.b32 	%r59, %r57, 1;
	and.b32  	%r60, %r59, 1145324612;
	or.b32  	%r61, %r60, %r58;
	or.b32  	%r62, %r61, %r46;
	shl.b32 	%r63, %r1, 3;
	add.s32 	%r64, %r12, %r63;
	st.shared.u64 	[%r64], %rd4;
	bar.sync 	0;
	shl.b32 	%r65, %r2, 1;
	and.b32  	%r66, %r65, 62;
	ld.shared.u64 	%rd29, [%r64];
	shr.u64 	%rd30, %rd29, %r66;
	and.b64  	%rd31, %rd30, 3;
	shr.u32 	%r67, %r62, 5;
	shl.b32 	%r68, %r62, 1;
	and.b32  	%r69, %r68, 62;
	shl.b64 	%rd32, %rd4, %r69;
	not.b64 	%rd33, %rd32;
	mul.wide.u32 	%rd34, %r67, 8;
	add.s64 	%rd35, %rd2, %rd34;
	ld.global.u64 	%rd36, [%rd35];
	and.b64  	%rd37, %rd36, %rd33;
	shl.b64 	%rd38, %rd31, %r69;
	or.b64  	%rd39, %rd38, %rd37;
	st.global.u64 	[%rd35], %rd39;
$L__BB0_2:
	ret;

}


// ===== COMPILED SASS (sm_100) =====

	.target	sm_100

	.elftype	@"ET_EXEC"


//--------------------- .note.nv.tkinfo           --------------------------
	.section	.note.nv.tkinfo,"",@"SHT_NOTE"
	.sectionflags	@"SHF_NOTE_NV_TKINFO"
	.tkinfo
        /*0018*/ 	.word	0x00000002
        /*0030*/ 	.string	""
        /*0030*/ 	.string	"ptxas"
        /*0030*/ 	.string	"Cuda compilation tools, release 13.0, V13.0.88"
        /*0030*/ 	.string	"Build cuda_13.0.r13.0/compiler.36424714_0"
        /*0030*/ 	.string	"-arch sm_100 -m 64 "



//--------------------- .note.nv.cuinfo           --------------------------
	.section	.note.nv.cuinfo,"",@"SHT_NOTE"
	.sectionflags	@"SHF_NOTE_NV_CUINFO"
        /*0018*/ 	.short	0x0002
        /*001a*/ 	.short	0x0064
        /*001c*/ 	.short	0x0082
	.zero		2


//--------------------- .nv.info                  --------------------------
	.section	.nv.info,"",@"SHT_CUDA_INFO"
	.align	4


	//----- nvinfo : EIATTR_REGCOUNT
	.align		4
        /*0000*/ 	.byte	0x04, 0x2f
        /*0002*/ 	.short	(.L_1 - .L_0)
	.align		4
.L_0:
        /*0004*/ 	.word	index@(_Z17transfer64_sharedPKmPm4int2j)
        /*0008*/ 	.word	0x00000014


	//----- nvinfo : EIATTR_FRAME_SIZE
	.align		4
.L_1:
        /*000c*/ 	.byte	0x04, 0x11
        /*000e*/ 	.short	(.L_3 - .L_2)
	.align		4
.L_2:
        /*0010*/ 	.word	index@(_Z17transfer64_sharedPKmPm4int2j)
        /*0014*/ 	.word	0x00000000


	//----- nvinfo : EIATTR_MIN_STACK_SIZE
	.align		4
.L_3:
        /*0018*/ 	.byte	0x04, 0x12
        /*001a*/ 	.short	(.L_5 - .L_4)
	.align		4
.L_4:
        /*001c*/ 	.word	index@(_Z17transfer64_sharedPKmPm4int2j)
        /*0020*/ 	.word	0x00000000
.L_5:


//--------------------- .nv.compat                --------------------------
	.section	.nv.compat,"",@"SHT_CUDA_COMPAT_INFO"
	.align	4
        /*0000*/ 	.byte	0x02, 0x09, 0x00, 0x00, 0x02, 0x02, 0x01, 0x00, 0x02, 0x05, 0x05, 0x00, 0x03, 0x07, 0x01, 0x01
        /*0010*/ 	.byte	0x02, 0x03, 0x00, 0x00, 0x02, 0x06, 0x01, 0x00, 0x04, 0x0b, 0x08, 0x00, 0x09, 0x00, 0x00, 0x00
        /*0020*/ 	.byte	0x00, 0x00, 0x00, 0x00


//--------------------- .nv.info._Z17transfer64_sharedPKmPm4int2j --------------------------
	.section	.nv.info._Z17transfer64_sharedPKmPm4int2j,"",@"SHT_CUDA_INFO"
	.sectionflags	@""
	.align	4


	//----- nvinfo : EIATTR_CUDA_API_VERSION
	.align		4
        /*0000*/ 	.byte	0x04, 0x37
        /*0002*/ 	.short	(.L_7 - .L_6)
.L_6:
        /*0004*/ 	.word	0x00000082


	//----- nvinfo : EIATTR_KPARAM_INFO
	.align		4
.L_7:
        /*0008*/ 	.byte	0x04, 0x17
        /*000a*/ 	.short	(.L_9 - .L_8)
.L_8:
        /*000c*/ 	.word	0x00000000
        /*0010*/ 	.short	0x0003
        /*0012*/ 	.short	0x0018
        /*0014*/ 	.byte	0x00, 0xf0, 0x11, 0x00


	//----- nvinfo : EIATTR_KPARAM_INFO
	.align		4
.L_9:
        /*0018*/ 	.byte	0x04, 0x17
        /*001a*/ 	.short	(.L_11 - .L_10)
.L_10:
        /*001c*/ 	.word	0x00000000
        /*0020*/ 	.short	0x0002
        /*0022*/ 	.short	0x0010
        /*0024*/ 	.byte	0x00, 0xf0, 0x21, 0x00


	//----- nvinfo : EIATTR_KPARAM_INFO
	.align		4
.L_11:
        /*0028*/ 	.byte	0x04, 0x17
        /*002a*/ 	.short	(.L_13 - .L_12)
.L_12:
        /*002c*/ 	.word	0x00000000
        /*0030*/ 	.short	0x0001
        /*0032*/ 	.short	0x0008
        /*0034*/ 	.byte	0x00, 0xf5, 0x21, 0x00


	//----- nvinfo : EIATTR_KPARAM_INFO
	.align		4
.L_13:
        /*0038*/ 	.byte	0x04, 0x17
        /*003a*/ 	.short	(.L_15 - .L_14)
.L_14:
        /*003c*/ 	.word	0x00000000
        /*0040*/ 	.short	0x0000
        /*0042*/ 	.short	0x0000
        /*0044*/ 	.byte	0x00, 0xf5, 0x21, 0x00


	//----- nvinfo : EIATTR_SPARSE_MMA_MASK
	.align		4
.L_15:
        /*0048*/ 	.byte	0x03, 0x50
        /*004a*/ 	.short	0x0000


	//----- nvinfo : EIATTR_MAXREG_COUNT
	.align		4
        /*004c*/ 	.byte	0x03, 0x1b
        /*004e*/ 	.short	0x00ff


	//----- nvinfo : EIATTR_NUM_BARRIERS
	.align		4
        /*0050*/ 	.byte	0x02, 0x4c
        /*0052*/ 	.byte	0x01
	.zero		1


	//----- nvinfo : EIATTR_MERCURY_ISA_VERSION
	.align		4
        /*0054*/ 	.byte	0x03, 0x5f
        /*0056*/ 	.short	0x0101


	//----- nvinfo : EIATTR_VRC_CTA_INIT_COUNT
	.align		4
        /*0058*/ 	.byte	0x02, 0x4a
	.zero		1
	.zero		1


	//----- nvinfo : EIATTR_EXIT_INSTR_OFFSETS
	.align		4
        /*005c*/ 	.byte	0x04, 0x1c
        /*005e*/ 	.short	(.L_17 - .L_16)


	//   ....[0]....
.L_16:
        /*0060*/ 	.word	0x00000080


	//   ....[1]....
        /*0064*/ 	.word	0x00000620


	//----- nvinfo : EIATTR_CBANK_PARAM_SIZE
	.align		4
.L_17:
        /*0068*/ 	.byte	0x03, 0x19
        /*006a*/ 	.short	0x001c


	//----- nvinfo : EIATTR_PARAM_CBANK
	.align		4
        /*006c*/ 	.byte	0x04, 0x0a
        /*006e*/ 	.short	(.L_19 - .L_18)
	.align		4
.L_18:
        /*0070*/ 	.word	index@(.nv.constant0._Z17transfer64_sharedPKmPm4int2j)
        /*0074*/ 	.short	0x0380
        /*0076*/ 	.short	0x001c


	//----- nvinfo : EIATTR_SW_WAR
	.align		4
.L_19:
        /*0078*/ 	.byte	0x04, 0x36
        /*007a*/ 	.short	(.L_21 - .L_20)
.L_20:
        /*007c*/ 	.word	0x00000008
.L_21:


//--------------------- .nv.callgraph             --------------------------
	.section	.nv.callgraph,"",@"SHT_CUDA_CALLGRAPH"
	.align	4
	.sectionentsize	8
	.align		4
        /*0000*/ 	.word	0x00000000
	.align		4
        /*0004*/ 	.word	0xffffffff
	.align		4
        /*0008*/ 	.word	0x00000000
	.align		4
        /*000c*/ 	.word	0xfffffffe
	.align		4
        /*0010*/ 	.word	0x00000000
	.align		4
        /*0014*/ 	.word	0xfffffffd
	.align		4
        /*0018*/ 	.word	0x00000000
	.align		4
        /*001c*/ 	.word	0xfffffffc


//--------------------- .text._Z17transfer64_sharedPKmPm4int2j --------------------------
	.section	.text._Z17transfer64_sharedPKmPm4int2j,"ax",@progbits
	.align	128
.text._Z17transfer64_sharedPKmPm4int2j:
        .type           _Z17transfer64_sharedPKmPm4int2j,@function
        .size           _Z17transfer64_sharedPKmPm4int2j,(.L_x_1 - _Z17transfer64_sharedPKmPm4int2j)
        .other          _Z17transfer64_sharedPKmPm4int2j,@"STO_CUDA_ENTRY STV_DEFAULT"
_Z17transfer64_sharedPKmPm4int2j:
[----:B------:R-:W-:Y:S01]  /*0000*/  LDC R1, c[0x0][0x37c] ;  /* 0x0000df00ff017b82 */ /* 0x000fe20000000800 */
[----:B------:R-:W0:Y:S07]  /*0010*/  S2R R0, SR_TID.X ;  /* 0x0000000000007919 */ /* 0x000e2e0000002100 */
[----:B------:R-:W0:Y:S01]  /*0020*/  S2UR UR5, SR_CTAID.X ;  /* 0x00000000000579c3 */ /* 0x000e220000002500 */
[----:B------:R-:W1:Y:S07]  /*0030*/  LDCU UR8, c[0x0][0x398] ;  /* 0x00007300ff0877ac */ /* 0x000e6e0008000800 */
[----:B------:R-:W0:Y:S01]  /*0040*/  LDC R3, c[0x0][0x360] ;  /* 0x0000d800ff037b82 */ /* 0x000e220000000800 */
[----:B-1----:R-:W-:Y:S01]  /*0050*/  UIMAD UR4, UR8, UR8, URZ ;  /* 0x00000008080472a4 */ /* 0x002fe2000f8e02ff */
[----:B0-----:R-:W-:-:S05]  /*0060*/  IMAD R2, R3, UR5, R0 ;  /* 0x0000000503027c24 */ /* 0x001fca000f8e0200 */
[----:B------:R-:W-:-:S13]  /*0070*/  ISETP.GE.U32.AND P0, PT, R2, UR4, PT ;  /* 0x0000000402007c0c */ /* 0x000fda000bf06070 */
[----:B------:R-:W-:Y:S05]  /*0080*/  @P0 EXIT ;  /* 0x000000000000094d */ /* 0x000fea0003800000 */
[C---:B------:R-:W-:Y:S01]  /*0090*/  SHF.R.U64 R5, R2.reuse, 0x1, RZ ;  /* 0x0000000102057819 */ /* 0x040fe200000012ff */
[----:B------:R-:W-:Y:S01]  /*00a0*/  UIADD3 UR4, UPT, UPT, UR8, -0x1, URZ ;  /* 0xffffffff08047890 */ /* 0x000fe2000fffe0ff */
[----:B------:R-:W-:Y:S01]  /*00b0*/  LOP3.LUT R9, R2, 0x55555555, RZ, 0xc0, !PT ;  /* 0x5555555502097812 */ /* 0x000fe200078ec0ff */
[----:B------:R-:W0:Y:S01]  /*00c0*/  S2UR UR5, SR_CgaCtaId ;  /* 0x00000000000579c3 */ /* 0x000e220000008800 */
[----:B------:R-:W-:Y:S01]  /*00d0*/  LOP3.LUT R5, R5, 0x44444444, RZ, 0xc0, !PT ;  /* 0x4444444405057812 */ /* 0x000fe200078ec0ff */
[----:B------:R-:W-:Y:S01]  /*00e0*/  ULOP3.LUT UR4, UR4, 0xffff, URZ, 0xc0, !UPT ;  /* 0x0000ffff04047892 */ /* 0x000fe2000f8ec0ff */
[----:B------:R-:W-:Y:S01]  /*00f0*/  SHF.R.U64 R9, R9, 0x1, RZ ;  /* 0x0000000109097819 */ /* 0x000fe200000012ff */
[----:B------:R-:W-:Y:S01]  /*0100*/  IMAD.MOV.U32 R10, RZ, RZ, 0x3 ;  /* 0x00000003ff0a7424 */ /* 0x000fe200078e00ff */
[--C-:B------:R-:W-:Y:S01]  /*0110*/  LOP3.LUT R4, R5, 0x22222222, R2.reuse, 0xf8, !PT ;  /* 0x2222222205047812 */ /* 0x100fe200078ef802 */
[----:B------:R-:W-:Y:S01]  /*0120*/  IMAD.MOV.U32 R11, RZ, RZ, 0x0 ;  /* 0x00000000ff0b7424 */ /* 0x000fe200078e00ff */
[----:B------:R-:W-:Y:S01]  /*0130*/  LOP3.LUT R9, R9, 0x55555555, R2, 0xf8, !PT ;  /* 0x5555555509097812 */ /* 0x000fe200078ef802 */
[----:B------:R-:W1:Y:S01]  /*0140*/  LDCU.64 UR6, c[0x0][0x358] ;  /* 0x00006b00ff0677ac */ /* 0x000e620008000a00 */
[----:B------:R-:W-:-:S02]  /*0150*/  SHF.R.U64 R7, R4, 0x1, RZ ;  /* 0x0000000104077819 */ /* 0x000fc400000012ff */
[----:B------:R-:W-:Y:S02]  /*0160*/  SHF.R.U64 R2, R4, 0x3, RZ ;  /* 0x0000000304027819 */ /* 0x000fe400000012ff */
[----:B------:R-:W-:Y:S01]  /*0170*/  LOP3.LUT R9, R9, 0x33333333, RZ, 0xc0, !PT ;  /* 0x3333333309097812 */ /* 0x000fe200078ec0ff */
[----:B------:R-:W2:Y:S01]  /*0180*/  LDC.64 R4, c[0x0][0x390] ;  /* 0x0000e400ff047b82 */ /* 0x000ea20000000a00 */
[----:B------:R-:W-:Y:S02]  /*0190*/  LOP3.LUT R2, R7, 0xf0f0f0f, R2, 0xc8, !PT ;  /* 0x0f0f0f0f07027812 */ /* 0x000fe400078ec802 */
[----:B------:R-:W-:Y:S02]  /*01a0*/  SHF.R.U64 R6, R9, 0x2, RZ ;  /* 0x0000000209067819 */ /* 0x000fe400000012ff */
[----:B------:R-:W-:Y:S02]  /*01b0*/  SHF.R.U64 R7, R2, 0x4, RZ ;  /* 0x0000000402077819 */ /* 0x000fe400000012ff */
[----:B------:R-:W-:-:S02]  /*01c0*/  LOP3.LUT R6, R6, 0xf0f0f0f, R9, 0xc8, !PT ;  /* 0x0f0f0f0f06067812 */ /* 0x000fc400078ec809 */
[----:B------:R-:W-:Y:S02]  /*01d0*/  LOP3.LUT R7, R7, R2, RZ, 0xfc, !PT ;  /* 0x0000000207077212 */ /* 0x000fe400078efcff */
[----:B------:R-:W-:Y:S02]  /*01e0*/  SHF.R.U64 R9, R6, 0x4, RZ ;  /* 0x0000000406097819 */ /* 0x000fe400000012ff */
[----:B------:R-:W-:Y:S02]  /*01f0*/  SHF.R.U64 R2, R7, 0x8, RZ ;  /* 0x0000000807027819 */ /* 0x000fe400000012ff */
[----:B------:R-:W-:Y:S02]  /*0200*/  LOP3.LUT R9, R9, R6, RZ, 0xfc, !PT ;  /* 0x0000000609097212 */ /* 0x000fe400078efcff */
[----:B------:R-:W-:Y:S02]  /*0210*/  LOP3.LUT R2, R2, 0xff00, RZ, 0xc0, !PT ;  /* 0x0000ff0002027812 */ /* 0x000fe400078ec0ff */
[----:B------:R-:W-:-:S02]  /*0220*/  SHF.R.U64 R8, R9, 0x8, RZ ;  /* 0x0000000809087819 */ /* 0x000fc400000012ff */
[----:B------:R-:W-:Y:S02]  /*0230*/  LOP3.LUT R6, R2, 0xff, R7, 0xf8, !PT ;  /* 0x000000ff02067812 */ /* 0x000fe400078ef807 */
[----:B------:R-:W-:Y:S02]  /*0240*/  LOP3.LUT R2, R8, 0xff00, RZ, 0xc0, !PT ;  /* 0x0000ff0008027812 */ /* 0x000fe400078ec0ff */
[----:B--2---:R-:W-:Y:S02]  /*0250*/  IADD3 R6, PT, PT, R6, UR8, R5 ;  /* 0x0000000806067c10 */ /* 0x004fe4000fffe005 */
[----:B------:R-:W-:Y:S01]  /*0260*/  LOP3.LUT R5, R2, 0xff, R9, 0xf8, !PT ;  /* 0x000000ff02057812 */ /* 0x000fe200078ef809 */
[----:B------:R-:W-:Y:S01]  /*0270*/  IMAD.MOV.U32 R9, RZ, RZ, 0x0 ;  /* 0x00000000ff097424 */ /* 0x000fe200078e00ff */
[----:B------:R-:W-:Y:S02]  /*0280*/  LOP3.LUT R6, R6, UR4, RZ, 0xc0, !PT ;  /* 0x0000000406067c12 */ /* 0x000fe4000f8ec0ff */
[----:B------:R-:W-:-:S03]  /*0290*/  IADD3 R4, PT, PT, R5, UR8, R4 ;  /* 0x0000000805047c10 */ /* 0x000fc6000fffe004 */
[----:B------:R-:W-:Y:S01]  /*02a0*/  IMAD.SHL.U32 R5, R6, 0x100, RZ ;  /* 0x0000010006057824 */ /* 0x000fe200078e00ff */
[----:B------:R-:W-:Y:S01]  /*02b0*/  LOP3.LUT R4, R4, UR4, RZ, 0xc0, !PT ;  /* 0x0000000404047c12 */ /* 0x000fe2000f8ec0ff */
[----:B------:R-:W-:Y:S02]  /*02c0*/  UMOV UR4, 0x400 ;  /* 0x0000040000047882 */ /* 0x000fe40000000000 */
[----:B0-----:R-:W-:Y:S01]  /*02d0*/  ULEA UR4, UR5, UR4, 0x18 ;  /* 0x0000000405047291 */ /* 0x001fe2000f8ec0ff */
[----:B------:R-:W-:Y:S01]  /*02e0*/  LOP3.LUT R5, R5, R6, RZ, 0xfc, !PT ;  /* 0x0000000605057212 */ /* 0x000fe200078efcff */
[----:B------:R-:W-:-:S04]  /*02f0*/  IMAD.SHL.U32 R7, R4, 0x100, RZ ;  /* 0x0000010004077824 */ /* 0x000fc800078e00ff */
[----:B------:R-:W-:Y:S01]  /*0300*/  IMAD.SHL.U32 R2, R5, 0x10, RZ ;  /* 0x0000001005027824 */ /* 0x000fe200078e00ff */
[----:B------:R-:W-:-:S04]  /*0310*/  LOP3.LUT R7, R7, R4, RZ, 0xfc, !PT ;  /* 0x0000000407077212 */ /* 0x000fc800078efcff */
[----:B------:R-:W-:Y:S01]  /*0320*/  LOP3.LUT R2, R2, 0xff00ff0, RZ, 0xc0, !PT ;  /* 0x0ff00ff002027812 */ /* 0x000fe200078ec0ff */
[----:B------:R-:W-:-:S03]  /*0330*/  IMAD.SHL.U32 R4, R7, 0x10, RZ ;  /* 0x0000001007047824 */ /* 0x000fc600078e00ff */
[----:B------:R-:W-:Y:S02]  /*0340*/  LOP3.LUT R2, R2, 0xff00ff, R5, 0xf8, !PT ;  /* 0x00ff00ff02027812 */ /* 0x000fe400078ef805 */
[----:B------:R-:W-:-:S03]  /*0350*/  LOP3.LUT R6, R4, 0xff00ff0, RZ, 0xc0, !PT ;  /* 0x0ff00ff004067812 */ /* 0x000fc600078ec0ff */
[----:B------:R-:W-:Y:S01]  /*0360*/  IMAD.SHL.U32 R4, R2, 0x4, RZ ;  /* 0x0000000402047824 */ /* 0x000fe200078e00ff */
[----:B------:R-:W-:-:S04]  /*0370*/  LOP3.LUT R7, R6, 0xff00ff, R7, 0xf8, !PT ;  /* 0x00ff00ff06077812 */ /* 0x000fc800078ef807 */
[----:B------:R-:W-:Y:S01]  /*0380*/  LOP3.LUT R5, R4, 0x3c3c3c3c, RZ, 0xc0, !PT ;  /* 0x3c3c3c3c04057812 */ /* 0x000fe200078ec0ff */
[----:B------:R-:W-:-:S03]  /*0390*/  IMAD.SHL.U32 R4, R7, 0x4, RZ ;  /* 0x0000000407047824 */ /* 0x000fc600078e00ff */
[----:B------:R-:W-:Y:S02]  /*03a0*/  LOP3.LUT R2, R5, 0xf0f0f0f, R2, 0xf8, !PT ;  /* 0x0f0f0f0f05027812 */ /* 0x000fe400078ef802 */
[----:B------:R-:W-:-:S03]  /*03b0*/  LOP3.LUT R4, R4, 0x3c3c3c3c, RZ, 0xc0, !PT ;  /* 0x3c3c3c3c04047812 */ /* 0x000fc600078ec0ff */
[----:B------:R-:W-:Y:S01]  /*03c0*/  IMAD.SHL.U32 R6, R2, 0x4, RZ ;  /* 0x0000000402067824 */ /* 0x000fe200078e00ff */
[----:B------:R-:W-:Y:S01]  /*03d0*/  LOP3.LUT R8, R4, 0xf0f0f0f, R7, 0xf8, !PT ;  /* 0x0f0f0f0f04087812 */ /* 0x000fe200078ef807 */
[----:B------:R-:W-:Y:S01]  /*03e0*/  IMAD.SHL.U32 R7, R2, 0x2, RZ ;  /* 0x0000000202077824 */ /* 0x000fe200078e00ff */
[----:B------:R-:W0:Y:S02]  /*03f0*/  LDC.64 R4, c[0x0][0x388] ;  /* 0x0000e200ff047b82 */ /* 0x000e240000000a00 */
[----:B------:R-:W-:Y:S01]  /*0400*/  LOP3.LUT R6, R6, 0x88888888, RZ, 0xc0, !PT ;  /* 0x8888888806067812 */ /* 0x000fe200078ec0ff */
[----:B------:R-:W-:-:S03]  /*0410*/  IMAD.SHL.U32 R2, R8, 0x2, RZ ;  /* 0x0000000208027824 */ /* 0x000fc600078e00ff */
[----:B------:R-:W-:Y:S02]  /*0420*/  LOP3.LUT R6, R6, 0x22222222, R7, 0xf8, !PT ;  /* 0x2222222206067812 */ /* 0x000fe400078ef807 */
[----:B------:R-:W-:Y:S02]  /*0430*/  LOP3.LUT R7, R2, 0x44444444, RZ, 0xc0, !PT ;  /* 0x4444444402077812 */ /* 0x000fe400078ec0ff */
[----:B------:R-:W-:Y:S02]  /*0440*/  SHF.R.U32.HI R2, RZ, 0x2, R0 ;  /* 0x00000002ff027819 */ /* 0x000fe40000011600 */
[----:B------:R-:W-:Y:S01]  /*0450*/  LOP3.LUT R7, R7, 0x11111111, R8, 0xf8, !PT ;  /* 0x1111111107077812 */ /* 0x000fe200078ef808 */
[----:B------:R-:W-:Y:S01]  /*0460*/  IMAD.MOV.U32 R8, RZ, RZ, 0x1 ;  /* 0x00000001ff087424 */ /* 0x000fe200078e00ff */
[----:B------:R-:W-:Y:S02]  /*0470*/  LOP3.LUT R13, R2, 0xf8, RZ, 0xc0, !PT ;  /* 0x000000f8020d7812 */ /* 0x000fe400078ec0ff */
[----:B------:R-:W-:-:S02]  /*0480*/  LOP3.LUT R12, R7, R6, RZ, 0xfc, !PT ;  /* 0x00000006070c7212 */ /* 0x000fc400078efcff */
[----:B------:R-:W-:Y:S01]  /*0490*/  STS.64 [UR4], R8 ;  /* 0x00000008ff007988 */ /* 0x000fe20008000a04 */
[----:B------:R-:W-:Y:S01]  /*04a0*/  VIADD R2, R13, UR4 ;  /* 0x000000040d027c36 */ /* 0x000fe20008000000 */
[----:B------:R-:W-:Y:S02]  /*04b0*/  SHF.R.U32.HI R7, RZ, 0x5, R12 ;  /* 0x00000005ff077819 */ /* 0x000fe4000001160c */
[----:B------:R-:W-:Y:S01]  /*04c0*/  STS.64 [R13+UR4], R10 ;  /* 0x0000000a0d007988 */ /* 0x000fe20008000a04 */
[----:B------:R-:W-:Y:S02]  /*04d0*/  IMAD R15, R3, 0x8, R2 ;  /* 0x00000008030f7824 */ /* 0x000fe400078e0202 */
[----:B0-----:R-:W-:Y:S01]  /*04e0*/  IMAD.WIDE.U32 R4, R7, 0x8, R4 ;  /* 0x0000000807047825 */ /* 0x001fe200078e0004 */
[----:B------:R-:W-:Y:S06]  /*04f0*/  BAR.SYNC.DEFER_BLOCKING 0x0 ;  /* 0x0000000000007b1d */ /* 0x000fec0000010000 */
[----:B------:R-:W-:Y:S02]  /*0500*/  STS.64 [R15], R10 ;  /* 0x0000000a0f007388 */ /* 0x000fe40000000a00 */
[----:B------:R-:W-:Y:S06]  /*0510*/  BAR.SYNC.DEFER_BLOCKING 0x0 ;  /* 0x0000000000007b1d */ /* 0x000fec0000010000 */
[----:B-1----:R-:W2:Y:S01]  /*0520*/  LDG.E.64 R2, desc[UR6][R4.64] ;  /* 0x0000000604027981 */ /* 0x002ea2000c1e1b00 */
[----:B------:R-:W-:-:S02]  /*0530*/  IMAD.SHL.U32 R0, R0, 0x2, RZ ;  /* 0x0000000200007824 */ /* 0x000fc400078e00ff */
[----:B------:R-:W-:Y:S01]  /*0540*/  IMAD.SHL.U32 R12, R12, 0x2, RZ ;  /* 0x000000020c0c7824 */ /* 0x000fe200078e00ff */
[----:B------:R-:W0:Y:S02]  /*0550*/  LDS.64 R6, [R15] ;  /* 0x000000000f067984 */ /* 0x000e240000000a00 */
[----:B------:R-:W-:Y:S02]  /*0560*/  LOP3.LUT R17, R0, 0x3e, RZ, 0xc0, !PT ;  /* 0x0000003e00117812 */ /* 0x000fe400078ec0ff */
[----:B------:R-:W-:Y:S02]  /*0570*/  LOP3.LUT R12, R12, 0x3e, RZ, 0xc0, !PT ;  /* 0x0000003e0c0c7812 */ /* 0x000fe400078ec0ff */
[----:B0-----:R-:W-:Y:S01]  /*0580*/  SHF.R.U64 R9, R6, R17, R7 ;  /* 0x0000001106097219 */ /* 0x001fe20000001207 */
[----:B------:R-:W-:-:S03]  /*0590*/  IMAD.MOV.U32 R7, RZ, RZ, 0x3 ;  /* 0x00000003ff077424 */ /* 0x000fc600078e00ff */
[----:B------:R-:W-:Y:S02]  /*05a0*/  LOP3.LUT R9, R9, 0x3, RZ, 0xc0, !PT ;  /* 0x0000000309097812 */ /* 0x000fe400078ec0ff */
[CC--:B------:R-:W-:Y:S02]  /*05b0*/  SHF.L.U64.HI R6, R7.reuse, R12.reuse, RZ ;  /* 0x0000000c07067219 */ /* 0x0c0fe400000102ff */
[-C--:B------:R-:W-:Y:S02]  /*05c0*/  SHF.L.U32 R0, R7, R12.reuse, RZ ;  /* 0x0000000c07007219 */ /* 0x080fe400000006ff */
[CC--:B------:R-:W-:Y:S02]  /*05d0*/  SHF.L.U32 R7, R9.reuse, R12.reuse, RZ ;  /* 0x0000000c09077219 */ /* 0x0c0fe400000006ff */
[----:B------:R-:W-:Y:S02]  /*05e0*/  SHF.L.U64.HI R9, R9, R12, RZ ;  /* 0x0000000c09097219 */ /* 0x000fe400000102ff */
[----:B--2---:R-:W-:-:S02]  /*05f0*/  LOP3.LUT R2, R7, R2, R0, 0xf4, !PT ;  /* 0x0000000207027212 */ /* 0x004fc400078ef400 */
[----:B------:R-:W-:-:S05]  /*0600*/  LOP3.LUT R3, R9, R3, R6, 0xf4, !PT ;  /* 0x0000000309037212 */ /* 0x000fca00078ef406 */
[----:B------:R-:W-:Y:S01]  /*0610*/  STG.E.64 desc[UR6][R4.64], R2 ;  /* 0x0000000204007986 */ /* 0x000fe2000c101b06 */
[----:B------:R-:W-:Y:S05]  /*0620*/  EXIT ;  /* 0x000000000000794d */ /* 0x000fea0003800000 */
.L_x_0:
[----:B------:R-:W-:-:S00]  /*0630*/  BRA `(.L_x_0) ;  /* 0xfffffffc00fc7947 */ /* 0x000fc0000383ffff */
[----:B------:R-:W-:-:S00]  /*0640*/  NOP ;  /* 0x0000000000007918 */ /* 0x000fc00000000000 */
        /* <DEDUP_REMOVED lines=11> */
.L_x_1:


//--------------------- .nv.shared._Z17transfer64_sharedPKmPm4int2j --------------------------
	.section	.nv.shared._Z17transfer64_sharedPKmPm4int2j,"aw",@nobits
	.sectionflags	@""
	.align	16
	.zero		1024


//--------------------- .nv.shared.reserved.0     --------------------------
	.section	.nv.shared.reserved.0,"aw",@nobits
	.weak		__nv_reservedSMEM_offset_0_alias
	.size		__nv_reservedSMEM_offset_0_alias, 0, 64
	.other		__nv_reservedSMEM_offset_0_alias,@"STO_CUDA_RESERVED_SHARED STV_DEFAULT"
__nv_reservedSMEM_offset_0_alias:
	.zero		0
	.zero		64


//--------------------- .nv.constant0._Z17transfer64_sharedPKmPm4int2j --------------------------
	.section	.nv.constant0._Z17transfer64_sharedPKmPm4int2j,"a",@progbits
	.sectionflags	@""
	.align	4
.nv.constant0._Z17transfer64_sharedPKmPm4int2j:
	.zero		924


//--------------------- SYMBOLS --------------------------

	.type		.nv.reservedSmem.offset0,@object
	.size		.nv.reservedSmem.offset0,0x4
	.type		.nv.reservedSmem.cap,@object
	.size		.nv.reservedSmem.cap,0x4
